//
// Generated by NVIDIA NVVM Compiler
//
// Compiler Build ID: CL-36424714
// Cuda compilation tools, release 13.0, V13.0.88
// Based on NVVM 20.0.0
//

.version 9.0
.target sm_100
.address_size 64

	// .globl	_Z19adjacent_differenceiPf

.visible .entry _Z19adjacent_differenceiPf(
	.param .u32 _Z19adjacent_differenceiPf_param_0,
	.param .u64 .ptr .align 1 _Z19adjacent_differenceiPf_param_1
)
{
	.reg .pred 	%p<2>;
	.reg .b32 	%r<6>;
	.reg .b32 	%f<4>;
	.reg .b64 	%rd<5>;

	ld.param.u32 	%r2, [_Z19adjacent_differenceiPf_param_0];
	ld.param.u64 	%rd1, [_Z19adjacent_differenceiPf_param_1];
	mov.u32 	%r3, %ctaid.x;
	mov.u32 	%r4, %ntid.x;
	mov.u32 	%r5, %tid.x;
	mad.lo.s32 	%r1, %r3, %r4, %r5;
	setp.ge.s32 	%p1, %r1, %r2;
	@%p1 bra 	$L__BB0_2;
	cvta.to.global.u64 	%rd2, %rd1;
	mul.wide.s32 	%rd3, %r1, 4;
	add.s64 	%rd4, %rd2, %rd3;
	ld.global.f32 	%f1, [%rd4];
	ld.global.f32 	%f2, [%rd4+-4];
	sub.f32 	%f3, %f1, %f2;
	st.global.f32 	[%rd4], %f3;
$L__BB0_2:
	ret;

}


// ===== COMPILED SASS (sm_100) =====

	.target	sm_100

	.elftype	@"ET_EXEC"


//--------------------- .note.nv.tkinfo           --------------------------
	.section	.note.nv.tkinfo,"",@"SHT_NOTE"
	.sectionflags	@"SHF_NOTE_NV_TKINFO"
	.tkinfo
        /*0018*/ 	.word	0x00000002
        /*0030*/ 	.string	""
        /*0030*/ 	.string	"ptxas"
        /*0030*/ 	.string	"Cuda compilation tools, release 13.0, V13.0.88"
        /*0030*/ 	.string	"Build cuda_13.0.r13.0/compiler.36424714_0"
        /*0030*/ 	.string	"-arch sm_100 -m 64 "



//--------------------- .note.nv.cuinfo           --------------------------
	.section	.note.nv.cuinfo,"",@"SHT_NOTE"
	.sectionflags	@"SHF_NOTE_NV_CUINFO"
        /*0018*/ 	.short	0x0002
        /*001a*/ 	.short	0x0064
        /*001c*/ 	.short	0x0082
	.zero		2


//--------------------- .nv.info                  --------------------------
	.section	.nv.info,"",@"SHT_CUDA_INFO"
	.align	4


	//----- nvinfo : EIATTR_REGCOUNT
	.align		4
        /*0000*/ 	.byte	0x04, 0x2f
        /*0002*/ 	.short	(.L_1 - .L_0)
	.align		4
.L_0:
        /*0004*/ 	.word	index@(_Z19adjacent_differenceiPf)
        /*0008*/ 	.word	0x00000008


	//----- nvinfo : EIATTR_FRAME_SIZE
	.align		4
.L_1:
        /*000c*/ 	.byte	0x04, 0x11
        /*000e*/ 	.short	(.L_3 - .L_2)
	.align		4
.L_2:
        /*0010*/ 	.word	index@(_Z19adjacent_differenceiPf)
        /*0014*/ 	.word	0x00000000


	//----- nvinfo : EIATTR_MIN_STACK_SIZE
	.align		4
.L_3:
        /*0018*/ 	.byte	0x04, 0x12
        /*001a*/ 	.short	(.L_5 - .L_4)
	.align		4
.L_4:
        /*001c*/ 	.word	index@(_Z19adjacent_differenceiPf)
        /*0020*/ 	.word	0x00000000
.L_5:


//--------------------- .nv.compat                --------------------------
	.section	.nv.compat,"",@"SHT_CUDA_COMPAT_INFO"
	.align	4
        /*0000*/ 	.byte	0x02, 0x09, 0x00, 0x00, 0x02, 0x02, 0x01, 0x00, 0x02, 0x05, 0x05, 0x00, 0x03, 0x07, 0x01, 0x01
        /*0010*/ 	.byte	0x02, 0x03, 0x00, 0x00, 0x02, 0x06, 0x01, 0x00, 0x04, 0x0b, 0x08, 0x00, 0x09, 0x00, 0x00, 0x00
        /*0020*/ 	.byte	0x00, 0x00, 0x00, 0x00


//--------------------- .nv.info._Z19adjacent_differenceiPf --------------------------
	.section	.nv.info._Z19adjacent_differenceiPf,"",@"SHT_CUDA_INFO"
	.sectionflags	@""
	.align	4


	//----- nvinfo : EIATTR_CUDA_API_VERSION
	.align		4
        /*0000*/ 	.byte	0x04, 0x37
        /*0002*/ 	.short	(.L_7 - .L_6)
.L_6:
        /*0004*/ 	.word	0x00000082


	//----- nvinfo : EIATTR_KPARAM_INFO
	.align		4
.L_7:
        /*0008*/ 	.byte	0x04, 0x17
        /*000a*/ 	.short	(.L_9 - .L_8)
.L_8:
        /*000c*/ 	.word	0x00000000
        /*0010*/ 	.short	0x0001
        /*0012*/ 	.short	0x0008
        /*0014*/ 	.byte	0x00, 0xf5, 0x21, 0x00


	//----- nvinfo : EIATTR_KPARAM_INFO
	.align		4
.L_9:
        /*0018*/ 	.byte	0x04, 0x17
        /*001a*/ 	.short	(.L_11 - .L_10)
.L_10:
        /*001c*/ 	.word	0x00000000
        /*0020*/ 	.short	0x0000
        /*0022*/ 	.short	0x0000
        /*0024*/ 	.byte	0x00, 0xf0, 0x11, 0x00


	//----- nvinfo : EIATTR_SPARSE_MMA_MASK
	.align		4
.L_11:
        /*0028*/ 	.byte	0x03, 0x50
        /*002a*/ 	.short	0x0000


	//----- nvinfo : EIATTR_MAXREG_COUNT
	.align		4
        /*002c*/ 	.byte	0x03, 0x1b
        /*002e*/ 	.short	0x00ff


	//----- nvinfo : EIATTR_MERCURY_ISA_VERSION
	.align		4
        /*0030*/ 	.byte	0x03, 0x5f
        /*0032*/ 	.short	0x0101


	//----- nvinfo : EIATTR_VRC_CTA_INIT_COUNT
	.align		4
        /*0034*/ 	.byte	0x02, 0x4a
	.zero		1
	.zero		1


	//----- nvinfo : EIATTR_EXIT_INSTR_OFFSETS
	.align		4
        /*0038*/ 	.byte	0x04, 0x1c
        /*003a*/ 	.short	(.L_13 - .L_12)


	//   ....[0]....
.L_12:
        /*003c*/ 	.word	0x00000070


	//   ....[1]....
        /*0040*/ 	.word	0x000000f0


	//----- nvinfo : EIATTR_CBANK_PARAM_SIZE
	.align		4
.L_13:
        /*0044*/ 	.byte	0x03, 0x19
        /*0046*/ 	.short	0x0010


	//----- nvinfo : EIATTR_PARAM_CBANK
	.align		4
        /*0048*/ 	.byte	0x04, 0x0a
        /*004a*/ 	.short	(.L_15 - .L_14)
	.align		4
.L_14:
        /*004c*/ 	.word	index@(.nv.constant0._Z19adjacent_differenceiPf)
        /*0050*/ 	.short	0x0380
        /*0052*/ 	.short	0x0010


	//----- nvinfo : EIATTR_SW_WAR
	.align		4
.L_15:
        /*0054*/ 	.byte	0x04, 0x36
        /*0056*/ 	.short	(.L_17 - .L_16)
.L_16:
        /*0058*/ 	.word	0x00000008
.L_17:


//--------------------- .nv.callgraph             --------------------------
	.section	.nv.callgraph,"",@"SHT_CUDA_CALLGRAPH"
	.align	4
	.sectionentsize	8
	.align		4
        /*0000*/ 	.word	0x00000000
	.align		4
        /*0004*/ 	.word	0xffffffff
	.align		4
        /*0008*/ 	.word	0x00000000
	.align		4
        /*000c*/ 	.word	0xfffffffe
	.align		4
        /*0010*/ 	.word	0x00000000
	.align		4
        /*0014*/ 	.word	0xfffffffd
	.align		4
        /*0018*/ 	.word	0x00000000
	.align		4
        /*001c*/ 	.word	0xfffffffc


//--------------------- .text._Z19adjacent_differenceiPf --------------------------
	.section	.text._Z19adjacent_differenceiPf,"ax",@progbits
	.align	128
        .global         _Z19adjacent_differenceiPf
        .type           _Z19adjacent_differenceiPf,@function
        .size           _Z19adjacent_differenceiPf,(.L_x_1 - _Z19adjacent_differenceiPf)
        .other          _Z19adjacent_differenceiPf,@"STO_CUDA_ENTRY STV_DEFAULT"
_Z19adjacent_differenceiPf:
.text._Z19adjacent_differenceiPf:
[----:B------:R-:W-:Y:S01]  /*0000*/  LDC R1, c[0x0][0x37c] ;  /* 0x0000df00ff017b82 */ /* 0x000fe20000000800 */
[----:B------:R-:W0:Y:S07]  /*0010*/  S2R R0, SR_TID.X ;  /* 0x0000000000007919 */ /* 0x000e2e0000002100 */
[----:B------:R-:W0:Y:S01]  /*0020*/  S2UR UR4, SR_CTAID.X ;  /* 0x00000000000479c3 */ /* 0x000e220000002500 */
[----:B------:R-:W1:Y:S07]  /*0030*/  LDCU UR5, c[0x0][0x380] ;  /* 0x00007000ff0577ac */ /* 0x000e6e0008000800 */
[----:B------:R-:W0:Y:S02]  /*0040*/  LDC R5, c[0x0][0x360] ;  /* 0x0000d800ff057b82 */ /* 0x000e240000000800 */
[----:B0-----:R-:W-:-:S05]  /*0050*/  IMAD R5, R5, UR4, R0 ;  /* 0x0000000405057c24 */ /* 0x001fca000f8e0200 */
[----:B-1----:R-:W-:-:S13]  /*0060*/  ISETP.GE.AND P0, PT, R5, UR5, PT ;  /* 0x0000000505007c0c */ /* 0x002fda000bf06270 */
[----:B------:R-:W-:Y:S05]  /*0070*/  @P0 EXIT ;  /* 0x000000000000094d */ /* 0x000fea0003800000 */
[----:B------:R-:W0:Y:S01]  /*0080*/  LDC.64 R2, c[0x0][0x388] ;  /* 0x0000e200ff027b82 */ /* 0x000e220000000a00 */
[----:B------:R-:W1:Y:S01]  /*0090*/  LDCU.64 UR4, c[0x0][0x358] ;  /* 0x00006b00ff0477ac */ /* 0x000e620008000a00 */
[----:B0-----:R-:W-:-:S05]  /*00a0*/  IMAD.WIDE R2, R5, 0x4, R2 ;  /* 0x0000000405027825 */ /* 0x001fca00078e0202 */
[----:B-1----:R-:W2:Y:S04]  /*00b0*/  LDG.E R0, desc[UR4][R2.64] ;  /* 0x0000000402007981 */ /* 0x002ea8000c1e1900 */
[----:B------:R-:W2:Y:S02]  /*00c0*/  LDG.E R5, desc[UR4][R2.64+-0x4] ;  /* 0xfffffc0402057981 */ /* 0x000ea4000c1e1900 */
[----:B--2---:R-:W-:-:S05]  /*00d0*/  FADD R5, R0, -R5 ;  /* 0x8000000500057221 */ /* 0x004fca0000000000 */
[----:B------:R-:W-:Y:S01]  /*00e0*/  STG.E desc[UR4][R2.64], R5 ;  /* 0x0000000502007986 */ /* 0x000fe2000c101904 */
[----:B------:R-:W-:Y:S05]  /*00f0*/  EXIT ;  /* 0x000000000000794d */ /* 0x000fea0003800000 */
.L_x_0:
[----:B------:R-:W-:-:S00]  /*0100*/  BRA `(.L_x_0) ;  /* 0xfffffffc00fc7947 */ /* 0x000fc0000383ffff */
[----:B------:R-:W-:-:S00]  /*0110*/  NOP ;  /* 0x0000000000007918 */ /* 0x000fc00000000000 */
        /* <DEDUP_REMOVED lines=14> */
.L_x_1:


//--------------------- .nv.shared.reserved.0     --------------------------
	.section	.nv.shared.reserved.0,"aw",@nobits
	.weak		__nv_reservedSMEM_offset_0_alias
	.size		__nv_reservedSMEM_offset_0_alias, 0, 64
	.other		__nv_reservedSMEM_offset_0_alias,@"STO_CUDA_RESERVED_SHARED STV_DEFAULT"
__nv_reservedSMEM_offset_0_alias:
	.zero		0
	.zero		64


//--------------------- .nv.constant0._Z19adjacent_differenceiPf --------------------------
	.section	.nv.constant0._Z19adjacent_differenceiPf,"a",@progbits
	.sectionflags	@""
	.align	4
.nv.constant0._Z19adjacent_differenceiPf:
	.zero		912


//--------------------- SYMBOLS --------------------------

	.type		.nv.reservedSmem.offset0,@object
	.size		.nv.reservedSmem.offset0,0x4
